//
// Generated by NVIDIA NVVM Compiler
//
// Compiler Build ID: CL-36424714
// Cuda compilation tools, release 13.0, V13.0.88
// Based on NVVM 20.0.0
//

.version 9.0
.target sm_100
.address_size 64

	// .globl	_Z8SetUpRNGiP17curandStateXORWOW
.global .align 4 .b8 precalc_xorwow_matrix[102400];
.global .align 4 .b8 precalc_xorwow_offset_matrix[102400];
.global .align 4 .b8 mrg32k3aM1[2304];
.global .align 4 .b8 mrg32k3aM2[2304];
.global .align 4 .b8 mrg32k3aM1SubSeq[2016];
.global .align 4 .b8 mrg32k3aM2SubSeq[2016];
.global .align 4 .b8 mrg32k3aM1Seq[2304];
.global .align 4 .b8 mrg32k3aM2Seq[2304];
.const .align 8 .b8 __cr_lgamma_table[72];

.visible .entry _Z8SetUpRNGiP17curandStateXORWOW(
	.param .u32 _Z8SetUpRNGiP17curandStateXORWOW_param_0,
	.param .u64 .ptr .align 1 _Z8SetUpRNGiP17curandStateXORWOW_param_1
)
{
	.reg .pred 	%p<25>;
	.reg .b32 	%r<411>;
	.reg .b64 	%rd<18>;

	ld.param.u32 	%r182, [_Z8SetUpRNGiP17curandStateXORWOW_param_0];
	ld.param.u64 	%rd8, [_Z8SetUpRNGiP17curandStateXORWOW_param_1];
	cvta.to.global.u64 	%rd9, %rd8;
	mov.u32 	%r183, %ctaid.x;
	mov.u32 	%r184, %ntid.x;
	mov.u32 	%r185, %tid.x;
	mad.lo.s32 	%r186, %r183, %r184, %r185;
	cvt.s64.s32 	%rd17, %r186;
	mul.wide.s32 	%rd10, %r186, 48;
	add.s64 	%rd2, %rd9, %rd10;
	xor.b32  	%r187, %r182, -1429050551;
	mul.lo.s32 	%r188, %r187, 1099087573;
	setp.gt.s32 	%p1, %r182, -1;
	selp.b32 	%r189, -644748465, -1947113066, %p1;
	add.s32 	%r190, %r189, %r188;
	add.s32 	%r191, %r190, 6615241;
	add.s32 	%r192, %r188, 123456789;
	st.global.v2.u32 	[%rd2], {%r191, %r192};
	xor.b32  	%r193, %r188, 362436069;
	add.s32 	%r194, %r189, 521288629;
	st.global.v2.u32 	[%rd2+8], {%r193, %r194};
	xor.b32  	%r195, %r189, 88675123;
	add.s32 	%r196, %r188, 5783321;
	st.global.v2.u32 	[%rd2+16], {%r195, %r196};
	setp.eq.s32 	%p2, %r186, 0;
	@%p2 bra 	$L__BB0_42;
	mov.b32 	%r317, 0;
	mov.u64 	%rd12, precalc_xorwow_matrix;
$L__BB0_2:
	and.b64  	%rd4, %rd17, 3;
	setp.eq.s64 	%p3, %rd4, 0;
	@%p3 bra 	$L__BB0_41;
	mul.wide.u32 	%rd11, %r317, 3200;
	add.s64 	%rd5, %rd12, %rd11;
	cvt.u32.u64 	%r2, %rd4;
	mov.b32 	%r318, 0;
$L__BB0_4:
	mov.b32 	%r331, 0;
	mov.u32 	%r332, %r331;
	mov.u32 	%r333, %r331;
	mov.u32 	%r334, %r331;
	mov.u32 	%r335, %r331;
	mov.u32 	%r324, %r331;
$L__BB0_5:
	mul.wide.u32 	%rd13, %r324, 4;
	add.s64 	%rd14, %rd2, %rd13;
	ld.global.u32 	%r10, [%rd14+4];
	shl.b32 	%r11, %r324, 5;
	mov.b32 	%r330, 0;
$L__BB0_6:
	.pragma "nounroll";
	shr.u32 	%r201, %r10, %r330;
	and.b32  	%r202, %r201, 1;
	setp.eq.b32 	%p4, %r202, 1;
	not.pred 	%p5, %p4;
	add.s32 	%r203, %r11, %r330;
	mul.lo.s32 	%r204, %r203, 5;
	mul.wide.u32 	%rd15, %r204, 4;
	add.s64 	%rd6, %rd5, %rd15;
	@%p5 bra 	$L__BB0_8;
	ld.global.u32 	%r205, [%rd6];
	xor.b32  	%r335, %r335, %r205;
	ld.global.u32 	%r206, [%rd6+4];
	xor.b32  	%r334, %r334, %r206;
	ld.global.u32 	%r207, [%rd6+8];
	xor.b32  	%r333, %r333, %r207;
	ld.global.u32 	%r208, [%rd6+12];
	xor.b32  	%r332, %r332, %r208;
	ld.global.u32 	%r209, [%rd6+16];
	xor.b32  	%r331, %r331, %r209;
$L__BB0_8:
	and.b32  	%r211, %r201, 2;
	setp.eq.s32 	%p6, %r211, 0;
	@%p6 bra 	$L__BB0_10;
	ld.global.u32 	%r212, [%rd6+20];
	xor.b32  	%r335, %r335, %r212;
	ld.global.u32 	%r213, [%rd6+24];
	xor.b32  	%r334, %r334, %r213;
	ld.global.u32 	%r214, [%rd6+28];
	xor.b32  	%r333, %r333, %r214;
	ld.global.u32 	%r215, [%rd6+32];
	xor.b32  	%r332, %r332, %r215;
	ld.global.u32 	%r216, [%rd6+36];
	xor.b32  	%r331, %r331, %r216;
$L__BB0_10:
	and.b32  	%r218, %r201, 4;
	setp.eq.s32 	%p7, %r218, 0;
	@%p7 bra 	$L__BB0_12;
	ld.global.u32 	%r219, [%rd6+40];
	xor.b32  	%r335, %r335, %r219;
	ld.global.u32 	%r220, [%rd6+44];
	xor.b32  	%r334, %r334, %r220;
	ld.global.u32 	%r221, [%rd6+48];
	xor.b32  	%r333, %r333, %r221;
	ld.global.u32 	%r222, [%rd6+52];
	xor.b32  	%r332, %r332, %r222;
	ld.global.u32 	%r223, [%rd6+56];
	xor.b32  	%r331, %r331, %r223;
$L__BB0_12:
	and.b32  	%r225, %r201, 8;
	setp.eq.s32 	%p8, %r225, 0;
	@%p8 bra 	$L__BB0_14;
	ld.global.u32 	%r226, [%rd6+60];
	xor.b32  	%r335, %r335, %r226;
	ld.global.u32 	%r227, [%rd6+64];
	xor.b32  	%r334, %r334, %r227;
	ld.global.u32 	%r228, [%rd6+68];
	xor.b32  	%r333, %r333, %r228;
	ld.global.u32 	%r229, [%rd6+72];
	xor.b32  	%r332, %r332, %r229;
	ld.global.u32 	%r230, [%rd6+76];
	xor.b32  	%r331, %r331, %r230;
$L__BB0_14:
	and.b32  	%r232, %r201, 16;
	setp.eq.s32 	%p9, %r232, 0;
	@%p9 bra 	$L__BB0_16;
	ld.global.u32 	%r233, [%rd6+80];
	xor.b32  	%r335, %r335, %r233;
	ld.global.u32 	%r234, [%rd6+84];
	xor.b32  	%r334, %r334, %r234;
	ld.global.u32 	%r235, [%rd6+88];
	xor.b32  	%r333, %r333, %r235;
	ld.global.u32 	%r236, [%rd6+92];
	xor.b32  	%r332, %r332, %r236;
	ld.global.u32 	%r237, [%rd6+96];
	xor.b32  	%r331, %r331, %r237;
$L__BB0_16:
	and.b32  	%r239, %r201, 32;
	setp.eq.s32 	%p10, %r239, 0;
	@%p10 bra 	$L__BB0_18;
	ld.global.u32 	%r240, [%rd6+100];
	xor.b32  	%r335, %r335, %r240;
	ld.global.u32 	%r241, [%rd6+104];
	xor.b32  	%r334, %r334, %r241;
	ld.global.u32 	%r242, [%rd6+108];
	xor.b32  	%r333, %r333, %r242;
	ld.global.u32 	%r243, [%rd6+112];
	xor.b32  	%r332, %r332, %r243;
	ld.global.u32 	%r244, [%rd6+116];
	xor.b32  	%r331, %r331, %r244;
$L__BB0_18:
	and.b32  	%r246, %r201, 64;
	setp.eq.s32 	%p11, %r246, 0;
	@%p11 bra 	$L__BB0_20;
	ld.global.u32 	%r247, [%rd6+120];
	xor.b32  	%r335, %r335, %r247;
	ld.global.u32 	%r248, [%rd6+124];
	xor.b32  	%r334, %r334, %r248;
	ld.global.u32 	%r249, [%rd6+128];
	xor.b32  	%r333, %r333, %r249;
	ld.global.u32 	%r250, [%rd6+132];
	xor.b32  	%r332, %r332, %r250;
	ld.global.u32 	%r251, [%rd6+136];
	xor.b32  	%r331, %r331, %r251;
$L__BB0_20:
	and.b32  	%r253, %r201, 128;
	setp.eq.s32 	%p12, %r253, 0;
	@%p12 bra 	$L__BB0_22;
	ld.global.u32 	%r254, [%rd6+140];
	xor.b32  	%r335, %r335, %r254;
	ld.global.u32 	%r255, [%rd6+144];
	xor.b32  	%r334, %r334, %r255;
	ld.global.u32 	%r256, [%rd6+148];
	xor.b32  	%r333, %r333, %r256;
	ld.global.u32 	%r257, [%rd6+152];
	xor.b32  	%r332, %r332, %r257;
	ld.global.u32 	%r258, [%rd6+156];
	xor.b32  	%r331, %r331, %r258;
$L__BB0_22:
	and.b32  	%r260, %r201, 256;
	setp.eq.s32 	%p13, %r260, 0;
	@%p13 bra 	$L__BB0_24;
	ld.global.u32 	%r261, [%rd6+160];
	xor.b32  	%r335, %r335, %r261;
	ld.global.u32 	%r262, [%rd6+164];
	xor.b32  	%r334, %r334, %r262;
	ld.global.u32 	%r263, [%rd6+168];
	xor.b32  	%r333, %r333, %r263;
	ld.global.u32 	%r264, [%rd6+172];
	xor.b32  	%r332, %r332, %r264;
	ld.global.u32 	%r265, [%rd6+176];
	xor.b32  	%r331, %r331, %r265;
$L__BB0_24:
	and.b32  	%r267, %r201, 512;
	setp.eq.s32 	%p14, %r267, 0;
	@%p14 bra 	$L__BB0_26;
	ld.global.u32 	%r268, [%rd6+180];
	xor.b32  	%r335, %r335, %r268;
	ld.global.u32 	%r269, [%rd6+184];
	xor.b32  	%r334, %r334, %r269;
	ld.global.u32 	%r270, [%rd6+188];
	xor.b32  	%r333, %r333, %r270;
	ld.global.u32 	%r271, [%rd6+192];
	xor.b32  	%r332, %r332, %r271;
	ld.global.u32 	%r272, [%rd6+196];
	xor.b32  	%r331, %r331, %r272;
$L__BB0_26:
	and.b32  	%r274, %r201, 1024;
	setp.eq.s32 	%p15, %r274, 0;
	@%p15 bra 	$L__BB0_28;
	ld.global.u32 	%r275, [%rd6+200];
	xor.b32  	%r335, %r335, %r275;
	ld.global.u32 	%r276, [%rd6+204];
	xor.b32  	%r334, %r334, %r276;
	ld.global.u32 	%r277, [%rd6+208];
	xor.b32  	%r333, %r333, %r277;
	ld.global.u32 	%r278, [%rd6+212];
	xor.b32  	%r332, %r332, %r278;
	ld.global.u32 	%r279, [%rd6+216];
	xor.b32  	%r331, %r331, %r279;
$L__BB0_28:
	and.b32  	%r281, %r201, 2048;
	setp.eq.s32 	%p16, %r281, 0;
	@%p16 bra 	$L__BB0_30;
	ld.global.u32 	%r282, [%rd6+220];
	xor.b32  	%r335, %r335, %r282;
	ld.global.u32 	%r283, [%rd6+224];
	xor.b32  	%r334, %r334, %r283;
	ld.global.u32 	%r284, [%rd6+228];
	xor.b32  	%r333, %r333, %r284;
	ld.global.u32 	%r285, [%rd6+232];
	xor.b32  	%r332, %r332, %r285;
	ld.global.u32 	%r286, [%rd6+236];
	xor.b32  	%r331, %r331, %r286;
$L__BB0_30:
	and.b32  	%r288, %r201, 4096;
	setp.eq.s32 	%p17, %r288, 0;
	@%p17 bra 	$L__BB0_32;
	ld.global.u32 	%r289, [%rd6+240];
	xor.b32  	%r335, %r335, %r289;
	ld.global.u32 	%r290, [%rd6+244];
	xor.b32  	%r334, %r334, %r290;
	ld.global.u32 	%r291, [%rd6+248];
	xor.b32  	%r333, %r333, %r291;
	ld.global.u32 	%r292, [%rd6+252];
	xor.b32  	%r332, %r332, %r292;
	ld.global.u32 	%r293, [%rd6+256];
	xor.b32  	%r331, %r331, %r293;
$L__BB0_32:
	and.b32  	%r295, %r201, 8192;
	setp.eq.s32 	%p18, %r295, 0;
	@%p18 bra 	$L__BB0_34;
	ld.global.u32 	%r296, [%rd6+260];
	xor.b32  	%r335, %r335, %r296;
	ld.global.u32 	%r297, [%rd6+264];
	xor.b32  	%r334, %r334, %r297;
	ld.global.u32 	%r298, [%rd6+268];
	xor.b32  	%r333, %r333, %r298;
	ld.global.u32 	%r299, [%rd6+272];
	xor.b32  	%r332, %r332, %r299;
	ld.global.u32 	%r300, [%rd6+276];
	xor.b32  	%r331, %r331, %r300;
$L__BB0_34:
	and.b32  	%r302, %r201, 16384;
	setp.eq.s32 	%p19, %r302, 0;
	@%p19 bra 	$L__BB0_36;
	ld.global.u32 	%r303, [%rd6+280];
	xor.b32  	%r335, %r335, %r303;
	ld.global.u32 	%r304, [%rd6+284];
	xor.b32  	%r334, %r334, %r304;
	ld.global.u32 	%r305, [%rd6+288];
	xor.b32  	%r333, %r333, %r305;
	ld.global.u32 	%r306, [%rd6+292];
	xor.b32  	%r332, %r332, %r306;
	ld.global.u32 	%r307, [%rd6+296];
	xor.b32  	%r331, %r331, %r307;
$L__BB0_36:
	and.b32  	%r309, %r201, 32768;
	setp.eq.s32 	%p20, %r309, 0;
	@%p20 bra 	$L__BB0_38;
	ld.global.u32 	%r310, [%rd6+300];
	xor.b32  	%r335, %r335, %r310;
	ld.global.u32 	%r311, [%rd6+304];
	xor.b32  	%r334, %r334, %r311;
	ld.global.u32 	%r312, [%rd6+308];
	xor.b32  	%r333, %r333, %r312;
	ld.global.u32 	%r313, [%rd6+312];
	xor.b32  	%r332, %r332, %r313;
	ld.global.u32 	%r314, [%rd6+316];
	xor.b32  	%r331, %r331, %r314;
$L__BB0_38:
	add.s32 	%r330, %r330, 16;
	setp.ne.s32 	%p21, %r330, 32;
	@%p21 bra 	$L__BB0_6;
	mad.lo.s32 	%r315, %r324, -31, %r11;
	add.s32 	%r324, %r315, 1;
	setp.ne.s32 	%p22, %r324, 5;
	@%p22 bra 	$L__BB0_5;
	st.global.u32 	[%rd2+4], %r335;
	st.global.u32 	[%rd2+8], %r334;
	st.global.u32 	[%rd2+12], %r333;
	st.global.u32 	[%rd2+16], %r332;
	st.global.u32 	[%rd2+20], %r331;
	add.s32 	%r318, %r318, 1;
	setp.lt.u32 	%p23, %r318, %r2;
	@%p23 bra 	$L__BB0_4;
$L__BB0_41:
	shr.u64 	%rd7, %rd17, 2;
	add.s32 	%r317, %r317, 1;
	setp.gt.u64 	%p24, %rd17, 3;
	mov.u64 	%rd17, %rd7;
	@%p24 bra 	$L__BB0_2;
$L__BB0_42:
	mov.b32 	%r316, 0;
	st.global.v2.u32 	[%rd2+24], {%r316, %r316};
	st.global.u32 	[%rd2+32], %r316;
	mov.b64 	%rd16, 0;
	st.global.u64 	[%rd2+40], %rd16;
	ret;

}


// ===== COMPILED SASS (sm_100) =====

	.target	sm_100

	.elftype	@"ET_EXEC"


//--------------------- .note.nv.tkinfo           --------------------------
	.section	.note.nv.tkinfo,"",@"SHT_NOTE"
	.sectionflags	@"SHF_NOTE_NV_TKINFO"
	.tkinfo
        /*0018*/ 	.word	0x00000002
        /*0030*/ 	.string	""
        /*0030*/ 	.string	"ptxas"
        /*0030*/ 	.string	"Cuda compilation tools, release 13.0, V13.0.88"
        /*0030*/ 	.string	"Build cuda_13.0.r13.0/compiler.36424714_0"
        /*0030*/ 	.string	"-arch sm_100 -m 64 "



//--------------------- .note.nv.cuinfo           --------------------------
	.section	.note.nv.cuinfo,"",@"SHT_NOTE"
	.sectionflags	@"SHF_NOTE_NV_CUINFO"
        /*0018*/ 	.short	0x0002
        /*001a*/ 	.short	0x0064
        /*001c*/ 	.short	0x0082
	.zero		2


//--------------------- .nv.info                  --------------------------
	.section	.nv.info,"",@"SHT_CUDA_INFO"
	.align	4


	//----- nvinfo : EIATTR_REGCOUNT
	.align		4
        /*0000*/ 	.byte	0x04, 0x2f
        /*0002*/ 	.short	(.L_10 - .L_9)
	.align		4
.L_9:
        /*0004*/ 	.word	index@(_Z8SetUpRNGiP17curandStateXORWOW)
        /*0008*/ 	.word	0x0000001f


	//----- nvinfo : EIATTR_FRAME_SIZE
	.align		4
.L_10:
        /*000c*/ 	.byte	0x04, 0x11
        /*000e*/ 	.short	(.L_12 - .L_11)
	.align		4
.L_11:
        /*0010*/ 	.word	index@(_Z8SetUpRNGiP17curandStateXORWOW)
        /*0014*/ 	.word	0x00000000


	//----- nvinfo : EIATTR_MIN_STACK_SIZE
	.align		4
.L_12:
        /*0018*/ 	.byte	0x04, 0x12
        /*001a*/ 	.short	(.L_14 - .L_13)
	.align		4
.L_13:
        /*001c*/ 	.word	index@(_Z8SetUpRNGiP17curandStateXORWOW)
        /*0020*/ 	.word	0x00000000
.L_14:


//--------------------- .nv.compat                --------------------------
	.section	.nv.compat,"",@"SHT_CUDA_COMPAT_INFO"
	.align	4
        /*0000*/ 	.byte	0x02, 0x09, 0x00, 0x00, 0x02, 0x02, 0x01, 0x00, 0x02, 0x05, 0x05, 0x00, 0x03, 0x07, 0x01, 0x01
        /*0010*/ 	.byte	0x02, 0x03, 0x00, 0x00, 0x02, 0x06, 0x01, 0x00, 0x04, 0x0b, 0x08, 0x00, 0x09, 0x00, 0x00, 0x00
        /*0020*/ 	.byte	0x00, 0x00, 0x00, 0x00


//--------------------- .nv.info._Z8SetUpRNGiP17curandStateXORWOW --------------------------
	.section	.nv.info._Z8SetUpRNGiP17curandStateXORWOW,"",@"SHT_CUDA_INFO"
	.sectionflags	@""
	.align	4


	//----- nvinfo : EIATTR_CUDA_API_VERSION
	.align		4
        /*0000*/ 	.byte	0x04, 0x37
        /*0002*/ 	.short	(.L_16 - .L_15)
.L_15:
        /*0004*/ 	.word	0x00000082


	//----- nvinfo : EIATTR_KPARAM_INFO
	.align		4
.L_16:
        /*0008*/ 	.byte	0x04, 0x17
        /*000a*/ 	.short	(.L_18 - .L_17)
.L_17:
        /*000c*/ 	.word	0x00000000
        /*0010*/ 	.short	0x0001
        /*0012*/ 	.short	0x0008
        /*0014*/ 	.byte	0x00, 0xf5, 0x21, 0x00


	//----- nvinfo : EIATTR_KPARAM_INFO
	.align		4
.L_18:
        /*0018*/ 	.byte	0x04, 0x17
        /*001a*/ 	.short	(.L_20 - .L_19)
.L_19:
        /*001c*/ 	.word	0x00000000
        /*0020*/ 	.short	0x0000
        /*0022*/ 	.short	0x0000
        /*0024*/ 	.byte	0x00, 0xf0, 0x11, 0x00


	//----- nvinfo : EIATTR_SPARSE_MMA_MASK
	.align		4
.L_20:
        /*0028*/ 	.byte	0x03, 0x50
        /*002a*/ 	.short	0x0000


	//----- nvinfo : EIATTR_MAXREG_COUNT
	.align		4
        /*002c*/ 	.byte	0x03, 0x1b
        /*002e*/ 	.short	0x00ff


	//----- nvinfo : EIATTR_MERCURY_ISA_VERSION
	.align		4
        /*0030*/ 	.byte	0x03, 0x5f
        /*0032*/ 	.short	0x0101


	//----- nvinfo : EIATTR_VRC_CTA_INIT_COUNT
	.align		4
        /*0034*/ 	.byte	0x02, 0x4a
	.zero		1
	.zero		1


	//----- nvinfo : EIATTR_EXIT_INSTR_OFFSETS
	.align		4
        /*0038*/ 	.byte	0x04, 0x1c
        /*003a*/ 	.short	(.L_22 - .L_21)


	//   ....[0]....
.L_21:
        /*003c*/ 	.word	0x00000ee0


	//----- nvinfo : EIATTR_CRS_STACK_SIZE
	.align		4
.L_22:
        /*0040*/ 	.byte	0x04, 0x1e
        /*0042*/ 	.short	(.L_24 - .L_23)
.L_23:
        /*0044*/ 	.word	0x00000000


	//----- nvinfo : EIATTR_CBANK_PARAM_SIZE
	.align		4
.L_24:
        /*0048*/ 	.byte	0x03, 0x19
        /*004a*/ 	.short	0x0010


	//----- nvinfo : EIATTR_PARAM_CBANK
	.align		4
        /*004c*/ 	.byte	0x04, 0x0a
        /*004e*/ 	.short	(.L_26 - .L_25)
	.align		4
.L_25:
        /*0050*/ 	.word	index@(.nv.constant0._Z8SetUpRNGiP17curandStateXORWOW)
        /*0054*/ 	.short	0x0380
        /*0056*/ 	.short	0x0010


	//----- nvinfo : EIATTR_SW_WAR
	.align		4
.L_26:
        /*0058*/ 	.byte	0x04, 0x36
        /*005a*/ 	.short	(.L_28 - .L_27)
.L_27:
        /*005c*/ 	.word	0x00000008
.L_28:


//--------------------- .nv.callgraph             --------------------------
	.section	.nv.callgraph,"",@"SHT_CUDA_CALLGRAPH"
	.align	4
	.sectionentsize	8
	.align		4
        /*0000*/ 	.word	0x00000000
	.align		4
        /*0004*/ 	.word	0xffffffff
	.align		4
        /*0008*/ 	.word	0x00000000
	.align		4
        /*000c*/ 	.word	0xfffffffe
	.align		4
        /*0010*/ 	.word	0x00000000
	.align		4
        /*0014*/ 	.word	0xfffffffd
	.align		4
        /*0018*/ 	.word	0x00000000
	.align		4
        /*001c*/ 	.word	0xfffffffc


//--------------------- .nv.constant4             --------------------------
	.section	.nv.constant4,"a",@progbits
	.align	8
	.align		8
.nv.constant4:
        /*0000*/ 	.dword	precalc_xorwow_matrix
	.align		8
        /*0008*/ 	.dword	precalc_xorwow_offset_matrix
	.align		8
        /*0010*/ 	.dword	mrg32k3aM1
	.align		8
        /*0018*/ 	.dword	mrg32k3aM2
	.align		8
        /*0020*/ 	.dword	mrg32k3aM1SubSeq
	.align		8
        /*0028*/ 	.dword	mrg32k3aM2SubSeq
	.align		8
        /*0030*/ 	.dword	mrg32k3aM1Seq
	.align		8
        /*0038*/ 	.dword	mrg32k3aM2Seq


//--------------------- .nv.constant3             --------------------------
	.section	.nv.constant3,"a",@progbits
	.align	8
.nv.constant3:
	.type		__cr_lgamma_table,@object
	.size		__cr_lgamma_table,(.L_8 - __cr_lgamma_table)
__cr_lgamma_table:
        /*0000*/ 	.byte	0x00, 0x00, 0x00, 0x00, 0x00, 0x00, 0x00, 0x00, 0x00, 0x00, 0x00, 0x00, 0x00, 0x00, 0x00, 0x00
        /*0010*/ 	.byte	0xef, 0x39, 0xfa, 0xfe, 0x42, 0x2e, 0xe6, 0x3f, 0x02, 0x20, 0x2a, 0xfa, 0x0b, 0xab, 0xfc, 0x3f
        /*0020*/ 	.byte	0xf9, 0x2c, 0x92, 0x7c, 0xa7, 0x6c, 0x09, 0x40, 0xc9, 0x79, 0x44, 0x3c, 0x64, 0x26, 0x13, 0x40
        /*0030*/ 	.byte	0xca, 0x01, 0xcf, 0x3a, 0x27, 0x51, 0x1a, 0x40, 0x30, 0xcc, 0x2d, 0xf3, 0xe1, 0x0c, 0x21, 0x40
        /*0040*/ 	.byte	0x0d, 0xb7, 0xfc, 0x82, 0x8e, 0x35, 0x25, 0x40
.L_8:


//--------------------- .text._Z8SetUpRNGiP17curandStateXORWOW --------------------------
	.section	.text._Z8SetUpRNGiP17curandStateXORWOW,"ax",@progbits
	.align	128
        .global         _Z8SetUpRNGiP17curandStateXORWOW
        .type           _Z8SetUpRNGiP17curandStateXORWOW,@function
        .size           _Z8SetUpRNGiP17curandStateXORWOW,(.L_x_9 - _Z8SetUpRNGiP17curandStateXORWOW)
        .other          _Z8SetUpRNGiP17curandStateXORWOW,@"STO_CUDA_ENTRY STV_DEFAULT"
_Z8SetUpRNGiP17curandStateXORWOW:
.text._Z8SetUpRNGiP17curandStateXORWOW:
[----:B------:R-:W-:Y:S01]  /*0000*/  LDC R1, c[0x0][0x37c] ;  /* 0x0000df00ff017b82 */ /* 0x000fe20000000800 */
[----:B------:R-:W0:Y:S07]  /*0010*/  S2R R2, SR_TID.X ;  /* 0x0000000000027919 */ /* 0x000e2e0000002100 */
[----:B------:R-:W1:Y:S01]  /*0020*/  LDC R3, c[0x0][0x380] ;  /* 0x0000e000ff037b82 */ /* 0x000e620000000800 */
[----:B------:R-:W2:Y:S01]  /*0030*/  LDCU.64 UR4, c[0x0][0x358] ;  /* 0x00006b00ff0477ac */ /* 0x000ea20008000a00 */
[----:B------:R-:W-:Y:S06]  /*0040*/  BSSY.RECONVERGENT B0, `(.L_x_0) ;  /* 0x00000e6000007945 */ /* 0x000fec0003800200 */
[----:B------:R-:W0:Y:S08]  /*0050*/  S2UR UR6, SR_CTAID.X ;  /* 0x00000000000679c3 */ /* 0x000e300000002500 */
[----:B------:R-:W0:Y:S08]  /*0060*/  LDC R13, c[0x0][0x360] ;  /* 0x0000d800ff0d7b82 */ /* 0x000e300000000800 */
[----:B------:R-:W3:Y:S01]  /*0070*/  LDC.64 R6, c[0x0][0x388] ;  /* 0x0000e200ff067b82 */ /* 0x000ee20000000a00 */
[----:B-1----:R-:W-:-:S02]  /*0080*/  LOP3.LUT R0, R3, 0xaad26b49, RZ, 0x3c, !PT ;  /* 0xaad26b4903007812 */ /* 0x002fc400078e3cff */
[----:B------:R-:W-:Y:S01]  /*0090*/  ISETP.GT.AND P0, PT, R3, -0x1, PT ;  /* 0xffffffff0300780c */ /* 0x000fe20003f04270 */
[----:B------:R-:W-:Y:S02]  /*00a0*/  IMAD.MOV.U32 R3, RZ, RZ, -0x266e14b1 ;  /* 0xd991eb4fff037424 */ /* 0x000fe400078e00ff */
[----:B------:R-:W-:-:S03]  /*00b0*/  IMAD R0, R0, 0x4182bed5, RZ ;  /* 0x4182bed500007824 */ /* 0x000fc600078e02ff */
[----:B------:R-:W-:Y:S01]  /*00c0*/  SEL R3, R3, 0x8bf16996, P0 ;  /* 0x8bf1699603037807 */ /* 0x000fe20000000000 */
[C---:B------:R-:W-:Y:S01]  /*00d0*/  VIADD R5, R0.reuse, 0x75bcd15 ;  /* 0x075bcd1500057836 */ /* 0x040fe20000000000 */
[C---:B------:R-:W-:Y:S01]  /*00e0*/  LOP3.LUT R8, R0.reuse, 0x159a55e5, RZ, 0x3c, !PT ;  /* 0x159a55e500087812 */ /* 0x040fe200078e3cff */
[----:B------:R-:W-:Y:S01]  /*00f0*/  VIADD R11, R0, 0x583f19 ;  /* 0x00583f19000b7836 */ /* 0x000fe20000000000 */
[C---:B------:R-:W-:Y:S01]  /*0100*/  IADD3 R4, PT, PT, R3.reuse, 0x64f0c9, R0 ;  /* 0x0064f0c903047810 */ /* 0x040fe20007ffe000 */
[C---:B------:R-:W-:Y:S01]  /*0110*/  VIADD R9, R3.reuse, 0x1f123bb5 ;  /* 0x1f123bb503097836 */ /* 0x040fe20000000000 */
[----:B------:R-:W-:Y:S01]  /*0120*/  LOP3.LUT R10, R3, 0x5491333, RZ, 0x3c, !PT ;  /* 0x05491333030a7812 */ /* 0x000fe200078e3cff */
[----:B0-----:R-:W-:-:S05]  /*0130*/  IMAD R13, R13, UR6, R2 ;  /* 0x000000060d0d7c24 */ /* 0x001fca000f8e0202 */
[C---:B------:R-:W-:Y:S01]  /*0140*/  ISETP.NE.AND P0, PT, R13.reuse, RZ, PT ;  /* 0x000000ff0d00720c */ /* 0x040fe20003f05270 */
[----:B---3--:R-:W-:-:S05]  /*0150*/  IMAD.WIDE R6, R13, 0x30, R6 ;  /* 0x000000300d067825 */ /* 0x008fca00078e0206 */
[----:B--2---:R0:W-:Y:S04]  /*0160*/  STG.E.64 desc[UR4][R6.64], R4 ;  /* 0x0000000406007986 */ /* 0x0041e8000c101b04 */
[----:B------:R0:W-:Y:S04]  /*0170*/  STG.E.64 desc[UR4][R6.64+0x8], R8 ;  /* 0x0000080806007986 */ /* 0x0001e8000c101b04 */
[----:B------:R0:W-:Y:S01]  /*0180*/  STG.E.64 desc[UR4][R6.64+0x10], R10 ;  /* 0x0000100a06007986 */ /* 0x0001e2000c101b04 */
[----:B------:R-:W-:Y:S05]  /*0190*/  @!P0 BRA `(.L_x_1) ;  /* 0x0000000c00408947 */ /* 0x000fea0003800000 */
[----:B------:R-:W-:Y:S01]  /*01a0*/  SHF.R.S32.HI R0, RZ, 0x1f, R13 ;  /* 0x0000001fff007819 */ /* 0x000fe2000001140d */
[----:B------:R-:W-:-:S07]  /*01b0*/  IMAD.MOV.U32 R12, RZ, RZ, RZ ;  /* 0x000000ffff0c7224 */ /* 0x000fce00078e00ff */
.L_x_7:
[----:B-1----:R-:W-:Y:S01]  /*01c0*/  LOP3.LUT R2, R13, 0x3, RZ, 0xc0, !PT ;  /* 0x000000030d027812 */ /* 0x002fe200078ec0ff */
[----:B------:R-:W-:Y:S03]  /*01d0*/  BSSY.RECONVERGENT B1, `(.L_x_2) ;  /* 0x00000c6000017945 */ /* 0x000fe60003800200 */
[----:B------:R-:W-:-:S04]  /*01e0*/  ISETP.NE.U32.AND P0, PT, R2, RZ, PT ;  /* 0x000000ff0200720c */ /* 0x000fc80003f05070 */
[----:B------:R-:W-:-:S13]  /*01f0*/  ISETP.NE.AND.EX P0, PT, RZ, RZ, PT, P0 ;  /* 0x000000ffff00720c */ /* 0x000fda0003f05300 */
[----:B------:R-:W-:Y:S05]  /*0200*/  @!P0 BRA `(.L_x_3) ;  /* 0x0000000c00088947 */ /* 0x000fea0003800000 */
[----:B0-----:R-:W0:Y:S01]  /*0210*/  LDC.64 R8, c[0x4][RZ] ;  /* 0x01000000ff087b82 */ /* 0x001e220000000a00 */
[----:B------:R-:W-:Y:S02]  /*0220*/  IMAD.MOV.U32 R14, RZ, RZ, RZ ;  /* 0x000000ffff0e7224 */ /* 0x000fe400078e00ff */
[----:B0-----:R-:W-:-:S07]  /*0230*/  IMAD.WIDE.U32 R8, R12, 0xc80, R8 ;  /* 0x00000c800c087825 */ /* 0x001fce00078e0008 */
.L_x_6:
[----:B-1----:R-:W-:Y:S01]  /*0240*/  IMAD.MOV.U32 R15, RZ, RZ, RZ ;  /* 0x000000ffff0f7224 */ /* 0x002fe200078e00ff */
[----:B------:R-:W-:Y:S01]  /*0250*/  CS2R R2, SRZ ;  /* 0x0000000000027805 */ /* 0x000fe2000001ff00 */
[----:B------:R-:W-:Y:S01]  /*0260*/  IMAD.MOV.U32 R17, RZ, RZ, RZ ;  /* 0x000000ffff117224 */ /* 0x000fe200078e00ff */
[----:B------:R-:W-:-:S07]  /*0270*/  CS2R R4, SRZ ;  /* 0x0000000000047805 */ /* 0x000fce000001ff00 */
.L_x_5:
[----:B------:R-:W-:-:S05]  /*0280*/  IMAD.WIDE.U32 R10, R17, 0x4, R6 ;  /* 0x00000004110a7825 */ /* 0x000fca00078e0006 */
[----:B------:R0:W5:Y:S01]  /*0290*/  LDG.E R16, desc[UR4][R10.64+0x4] ;  /* 0x000004040a107981 */ /* 0x000162000c1e1900 */
[----:B------:R-:W-:-:S07]  /*02a0*/  IMAD.MOV.U32 R19, RZ, RZ, RZ ;  /* 0x000000ffff137224 */ /* 0x000fce00078e00ff */
.L_x_4:
[----:B-----5:R-:W-:Y:S01]  /*02b0*/  SHF.R.U32.HI R24, RZ, R19, R16 ;  /* 0x00000013ff187219 */ /* 0x020fe20000011610 */
[----:B0-----:R-:W-:-:S03]  /*02c0*/  IMAD.SHL.U32 R10, R17, 0x20, RZ ;  /* 0x00000020110a7824 */ /* 0x001fc600078e00ff */
[----:B------:R-:W-:Y:S01]  /*02d0*/  LOP3.LUT R11, R24, 0x1, RZ, 0xc0, !PT ;  /* 0x00000001180b7812 */ /* 0x000fe200078ec0ff */
[----:B------:R-:W-:-:S03]  /*02e0*/  IMAD.IADD R10, R10, 0x1, R19 ;  /* 0x000000010a0a7824 */ /* 0x000fc600078e0213 */
[----:B------:R-:W-:Y:S01]  /*02f0*/  ISETP.NE.U32.AND P0, PT, R11, 0x1, PT ;  /* 0x000000010b00780c */ /* 0x000fe20003f05070 */
[----:B------:R-:W-:-:S03]  /*0300*/  IMAD R11, R10, 0x5, RZ ;  /* 0x000000050a0b7824 */ /* 0x000fc600078e02ff */
[----:B------:R-:W-:Y:S01]  /*0310*/  R2P PR, R24, 0x7e ;  /* 0x0000007e18007804 */ /* 0x000fe20000000000 */
[----:B------:R-:W-:-:S08]  /*0320*/  IMAD.WIDE.U32 R10, R11, 0x4, R8 ;  /* 0x000000040b0a7825 */ /* 0x000fd000078e0008 */
[----:B------:R-:W2:Y:S04]  /*0330*/  @!P0 LDG.E R18, desc[UR4][R10.64] ;  /* 0x000000040a128981 */ /* 0x000ea8000c1e1900 */
[----:B------:R-:W3:Y:S04]  /*0340*/  @!P0 LDG.E R20, desc[UR4][R10.64+0x10] ;  /* 0x000010040a148981 */ /* 0x000ee8000c1e1900 */
[----:B------:R-:W4:Y:S04]  /*0350*/  @P1 LDG.E R22, desc[UR4][R10.64+0x14] ;  /* 0x000014040a161981 */ /* 0x000f28000c1e1900 */
[----:B------:R-:W4:Y:S04]  /*0360*/  @P2 LDG.E R26, desc[UR4][R10.64+0x28] ;  /* 0x000028040a1a2981 */ /* 0x000f28000c1e1900 */
[----:B------:R-:W4:Y:S04]  /*0370*/  @!P0 LDG.E R21, desc[UR4][R10.64+0x4] ;  /* 0x000004040a158981 */ /* 0x000f28000c1e1900 */
[----:B------:R-:W4:Y:S04]  /*0380*/  @!P0 LDG.E R23, desc[UR4][R10.64+0xc] ;  /* 0x00000c040a178981 */ /* 0x000f28000c1e1900 */
[----:B------:R-:W4:Y:S04]  /*0390*/  @P1 LDG.E R25, desc[UR4][R10.64+0x18] ;  /* 0x000018040a191981 */ /* 0x000f28000c1e1900 */
[----:B------:R-:W4:Y:S04]  /*03a0*/  @P3 LDG.E R28, desc[UR4][R10.64+0x3c] ;  /* 0x00003c040a1c3981 */ /* 0x000f28000c1e1900 */
[----:B------:R-:W4:Y:S01]  /*03b0*/  @P6 LDG.E R27, desc[UR4][R10.64+0x7c] ;  /* 0x00007c040a1b6981 */ /* 0x000f22000c1e1900 */
[----:B--2---:R-:W-:-:S03]  /*03c0*/  @!P0 LOP3.LUT R15, R15, R18, RZ, 0x3c, !PT ;  /* 0x000000120f0f8212 */ /* 0x004fc600078e3cff */
[----:B------:R-:W2:Y:S01]  /*03d0*/  @!P0 LDG.E R18, desc[UR4][R10.64+0x8] ;  /* 0x000008040a128981 */ /* 0x000ea2000c1e1900 */
[----:B---3--:R-:W-:-:S03]  /*03e0*/  @!P0 LOP3.LUT R3, R3, R20, RZ, 0x3c, !PT ;  /* 0x0000001403038212 */ /* 0x008fc600078e3cff */
[----:B------:R-:W3:Y:S01]  /*03f0*/  @P1 LDG.E R20, desc[UR4][R10.64+0x24] ;  /* 0x000024040a141981 */ /* 0x000ee2000c1e1900 */
[----:B----4-:R-:W-:-:S03]  /*0400*/  @P1 LOP3.LUT R15, R15, R22, RZ, 0x3c, !PT ;  /* 0x000000160f0f1212 */ /* 0x010fc600078e3cff */
[----:B------:R-:W4:Y:S01]  /*0410*/  @P2 LDG.E R22, desc[UR4][R10.64+0x38] ;  /* 0x000038040a162981 */ /* 0x000f22000c1e1900 */
[----:B------:R-:W-:-:S03]  /*0420*/  @P2 LOP3.LUT R15, R15, R26, RZ, 0x3c, !PT ;  /* 0x0000001a0f0f2212 */ /* 0x000fc600078e3cff */
[----:B------:R-:W4:Y:S01]  /*0430*/  @P4 LDG.E R26, desc[UR4][R10.64+0x50] ;  /* 0x000050040a1a4981 */ /* 0x000f22000c1e1900 */
[----:B------:R-:W-:-:S03]  /*0440*/  @!P0 LOP3.LUT R4, R4, R21, RZ, 0x3c, !PT ;  /* 0x0000001504048212 */ /* 0x000fc600078e3cff */
[----:B------:R-:W4:Y:S01]  /*0450*/  @P1 LDG.E R21, desc[UR4][R10.64+0x20] ;  /* 0x000020040a151981 */ /* 0x000f22000c1e1900 */
[----:B------:R-:W-:-:S03]  /*0460*/  @!P0 LOP3.LUT R2, R2, R23, RZ, 0x3c, !PT ;  /* 0x0000001702028212 */ /* 0x000fc600078e3cff */
[----:B------:R-:W4:Y:S01]  /*0470*/  @P2 LDG.E R23, desc[UR4][R10.64+0x2c] ;  /* 0x00002c040a172981 */ /* 0x000f22000c1e1900 */
[----:B------:R-:W-:-:S03]  /*0480*/  @P1 LOP3.LUT R4, R4, R25, RZ, 0x3c, !PT ;  /* 0x0000001904041212 */ /* 0x000fc600078e3cff */
[----:B------:R-:W4:Y:S01]  /*0490*/  @P2 LDG.E R25, desc[UR4][R10.64+0x34] ;  /* 0x000034040a192981 */ /* 0x000f22000c1e1900 */
[----:B--2---:R-:W-:-:S03]  /*04a0*/  @!P0 LOP3.LUT R5, R5, R18, RZ, 0x3c, !PT ;  /* 0x0000001205058212 */ /* 0x004fc600078e3cff */
[----:B------:R-:W2:Y:S01]  /*04b0*/  @P1 LDG.E R18, desc[UR4][R10.64+0x1c] ;  /* 0x00001c040a121981 */ /* 0x000ea2000c1e1900 */
[----:B---3--:R-:W-:-:S03]  /*04c0*/  @P1 LOP3.LUT R3, R3, R20, RZ, 0x3c, !PT ;  /* 0x0000001403031212 */ /* 0x008fc600078e3cff */
[----:B------:R-:W3:Y:S01]  /*04d0*/  @P2 LDG.E R20, desc[UR4][R10.64+0x30] ;  /* 0x000030040a142981 */ /* 0x000ee2000c1e1900 */
[----:B----4-:R-:W-:-:S03]  /*04e0*/  @P2 LOP3.LUT R3, R3, R22, RZ, 0x3c, !PT ;  /* 0x0000001603032212 */ /* 0x010fc600078e3cff */
[----:B------:R-:W4:Y:S01]  /*04f0*/  @P3 LDG.E R22, desc[UR4][R10.64+0x4c] ;  /* 0x00004c040a163981 */ /* 0x000f22000c1e1900 */
[----:B------:R-:W-:-:S04]  /*0500*/  @P3 LOP3.LUT R15, R15, R28, RZ, 0x3c, !PT ;  /* 0x0000001c0f0f3212 */ /* 0x000fc800078e3cff */
[----:B------:R-:W-:Y:S02]  /*0510*/  @P4 LOP3.LUT R15, R15, R26, RZ, 0x3c, !PT ;  /* 0x0000001a0f0f4212 */ /* 0x000fe400078e3cff */
[----:B------:R-:W-:Y:S01]  /*0520*/  @P1 LOP3.LUT R2, R2, R21, RZ, 0x3c, !PT ;  /* 0x0000001502021212 */ /* 0x000fe200078e3cff */
[----:B------:R-:W4:Y:S04]  /*0530*/  @P5 LDG.E R26, desc[UR4][R10.64+0x64] ;  /* 0x000064040a1a5981 */ /* 0x000f28000c1e1900 */
[----:B------:R-:W4:Y:S01]  /*0540*/  @P3 LDG.E R21, desc[UR4][R10.64+0x40] ;  /* 0x000040040a153981 */ /* 0x000f22000c1e1900 */
[----:B------:R-:W-:Y:S02]  /*0550*/  @P2 LOP3.LUT R4, R4, R23, RZ, 0x3c, !PT ;  /* 0x0000001704042212 */ /* 0x000fe400078e3cff */
[----:B------:R-:W-:Y:S01]  /*0560*/  @P2 LOP3.LUT R2, R2, R25, RZ, 0x3c, !PT ;  /* 0x0000001902022212 */ /* 0x000fe200078e3cff */
[----:B------:R-:W4:Y:S04]  /*0570*/  @P3 LDG.E R23, desc[UR4][R10.64+0x48] ;  /* 0x000048040a173981 */ /* 0x000f28000c1e1900 */
[----:B------:R-:W4:Y:S01]  /*0580*/  @P4 LDG.E R25, desc[UR4][R10.64+0x54] ;  /* 0x000054040a194981 */ /* 0x000f22000c1e1900 */
[----:B--2---:R-:W-:-:S03]  /*0590*/  @P1 LOP3.LUT R5, R5, R18, RZ, 0x3c, !PT ;  /* 0x0000001205051212 */ /* 0x004fc600078e3cff */
[----:B------:R-:W2:Y:S01]  /*05a0*/  @P3 LDG.E R18, desc[UR4][R10.64+0x44] ;  /* 0x000044040a123981 */ /* 0x000ea2000c1e1900 */
[----:B---3--:R-:W-:-:S03]  /*05b0*/  @P2 LOP3.LUT R5, R5, R20, RZ, 0x3c, !PT ;  /* 0x0000001405052212 */ /* 0x008fc600078e3cff */
[----:B------:R-:W3:Y:S01]  /*05c0*/  @P4 LDG.E R20, desc[UR4][R10.64+0x58] ;  /* 0x000058040a144981 */ /* 0x000ee2000c1e1900 */
[----:B----4-:R-:W-:-:S03]  /*05d0*/  @P3 LOP3.LUT R3, R3, R22, RZ, 0x3c, !PT ;  /* 0x0000001603033212 */ /* 0x010fc600078e3cff */
[----:B------:R-:W4:Y:S01]  /*05e0*/  @P4 LDG.E R22, desc[UR4][R10.64+0x60] ;  /* 0x000060040a164981 */ /* 0x000f22000c1e1900 */
[----:B------:R-:W-:Y:S02]  /*05f0*/  LOP3.LUT P0, RZ, R24, 0x80, RZ, 0xc0, !PT ;  /* 0x0000008018ff7812 */ /* 0x000fe4000780c0ff */
[----:B------:R-:W-:Y:S02]  /*0600*/  @P5 LOP3.LUT R15, R15, R26, RZ, 0x3c, !PT ;  /* 0x0000001a0f0f5212 */ /* 0x000fe400078e3cff */
[----:B------:R-:W4:Y:S01]  /*0610*/  @P6 LDG.E R26, desc[UR4][R10.64+0x78] ;  /* 0x000078040a1a6981 */ /* 0x000f22000c1e1900 */
[----:B------:R-:W-:-:S03]  /*0620*/  @P3 LOP3.LUT R4, R4, R21, RZ, 0x3c, !PT ;  /* 0x0000001504043212 */ /* 0x000fc600078e3cff */
[----:B------:R-:W4:Y:S01]  /*0630*/  @P4 LDG.E R21, desc[UR4][R10.64+0x5c] ;  /* 0x00005c040a154981 */ /* 0x000f22000c1e1900 */
[----:B------:R-:W-:-:S03]  /*0640*/  @P3 LOP3.LUT R2, R2, R23, RZ, 0x3c, !PT ;  /* 0x0000001702023212 */ /* 0x000fc600078e3cff */
[----:B------:R-:W4:Y:S01]  /*0650*/  @P5 LDG.E R23, desc[UR4][R10.64+0x68] ;  /* 0x000068040a175981 */ /* 0x000f22000c1e1900 */
[----:B------:R-:W-:-:S03]  /*0660*/  @P4 LOP3.LUT R4, R4, R25, RZ, 0x3c, !PT ;  /* 0x0000001904044212 */ /* 0x000fc600078e3cff */
[----:B------:R-:W4:Y:S01]  /*0670*/  @P5 LDG.E R25, desc[UR4][R10.64+0x70] ;  /* 0x000070040a195981 */ /* 0x000f22000c1e1900 */
[----:B--2---:R-:W-:-:S03]  /*0680*/  @P3 LOP3.LUT R5, R5, R18, RZ, 0x3c, !PT ;  /* 0x0000001205053212 */ /* 0x004fc600078e3cff */
[----:B------:R-:W2:Y:S01]  /*0690*/  @P5 LDG.E R18, desc[UR4][R10.64+0x6c] ;  /* 0x00006c040a125981 */ /* 0x000ea2000c1e1900 */
[----:B---3--:R-:W-:-:S03]  /*06a0*/  @P4 LOP3.LUT R5, R5, R20, RZ, 0x3c, !PT ;  /* 0x0000001405054212 */ /* 0x008fc600078e3cff */
[----:B------:R-:W3:Y:S01]  /*06b0*/  @P5 LDG.E R20, desc[UR4][R10.64+0x74] ;  /* 0x000074040a145981 */ /* 0x000ee2000c1e1900 */
[----:B----4-:R-:W-:-:S03]  /*06c0*/  @P4 LOP3.LUT R3, R3, R22, RZ, 0x3c, !PT ;  /* 0x0000001603034212 */ /* 0x010fc600078e3cff */
[----:B------:R-:W4:Y:S01]  /*06d0*/  @P0 LDG.E R22, desc[UR4][R10.64+0x8c] ;  /* 0x00008c040a160981 */ /* 0x000f22000c1e1900 */
[----:B------:R-:W-:-:S03]  /*06e0*/  @P6 LOP3.LUT R15, R15, R26, RZ, 0x3c, !PT ;  /* 0x0000001a0f0f6212 */ /* 0x000fc600078e3cff */
        /* <DEDUP_REMOVED lines=13> */
[----:B------:R-:W-:Y:S02]  /*07c0*/  @P6 LOP3.LUT R4, R4, R27, RZ, 0x3c, !PT ;  /* 0x0000001b04046212 */ /* 0x000fe400078e3cff */
[----:B------:R-:W-:Y:S02]  /*07d0*/  @P6 LOP3.LUT R2, R2, R21, RZ, 0x3c, !PT ;  /* 0x0000001502026212 */ /* 0x000fe400078e3cff */
[----:B------:R-:W-:Y:S02]  /*07e0*/  @P0 LOP3.LUT R4, R4, R23, RZ, 0x3c, !PT ;  /* 0x0000001704040212 */ /* 0x000fe400078e3cff */
[----:B------:R-:W-:Y:S02]  /*07f0*/  @P0 LOP3.LUT R2, R2, R25, RZ, 0x3c, !PT ;  /* 0x0000001902020212 */ /* 0x000fe400078e3cff */
[----:B--2---:R-:W-:Y:S02]  /*0800*/  @P6 LOP3.LUT R5, R5, R18, RZ, 0x3c, !PT ;  /* 0x0000001205056212 */ /* 0x004fe400078e3cff */
[----:B---3--:R-:W-:-:S02]  /*0810*/  @P6 LOP3.LUT R3, R3, R20, RZ, 0x3c, !PT ;  /* 0x0000001403036212 */ /* 0x008fc400078e3cff */
[----:B----4-:R-:W-:Y:S02]  /*0820*/  @P0 LOP3.LUT R5, R5, R22, RZ, 0x3c, !PT ;  /* 0x0000001605050212 */ /* 0x010fe400078e3cff */
[----:B------:R-:W-:Y:S02]  /*0830*/  @P0 LOP3.LUT R3, R3, R26, RZ, 0x3c, !PT ;  /* 0x0000001a03030212 */ /* 0x000fe400078e3cff */
[----:B------:R-:W-:-:S13]  /*0840*/  R2P PR, R24.B1, 0x7f ;  /* 0x0000007f18007804 */ /* 0x000fda0000001000 */
[----:B------:R-:W2:Y:S04]  /*0850*/  @P0 LDG.E R18, desc[UR4][R10.64+0xa0] ;  /* 0x0000a0040a120981 */ /* 0x000ea8000c1e1900 */
[----:B------:R-:W3:Y:S04]  /*0860*/  @P1 LDG.E R22, desc[UR4][R10.64+0xb4] ;  /* 0x0000b4040a161981 */ /* 0x000ee8000c1e1900 */
[----:B------:R-:W4:Y:S04]  /*0870*/  @P2 LDG.E R26, desc[UR4][R10.64+0xc8] ;  /* 0x0000c8040a1a2981 */ /* 0x000f28000c1e1900 */
[----:B------:R-:W4:Y:S04]  /*0880*/  @P3 LDG.E R28, desc[UR4][R10.64+0xdc] ;  /* 0x0000dc040a1c3981 */ /* 0x000f28000c1e1900 */
[----:B------:R-:W4:Y:S04]  /*0890*/  @P0 LDG.E R23, desc[UR4][R10.64+0xa4] ;  /* 0x0000a4040a170981 */ /* 0x000f28000c1e1900 */
[----:B------:R-:W4:Y:S04]  /*08a0*/  @P0 LDG.E R20, desc[UR4][R10.64+0xa8] ;  /* 0x0000a8040a140981 */ /* 0x000f28000c1e1900 */
[----:B------:R-:W4:Y:S04]  /*08b0*/  @P4 LDG.E R25, desc[UR4][R10.64+0xf0] ;  /* 0x0000f0040a194981 */ /* 0x000f28000c1e1900 */
        /* <DEDUP_REMOVED lines=21> */
[----:B------:R-:W-:Y:S02]  /*0a10*/  LOP3.LUT P0, RZ, R24, 0x8000, RZ, 0xc0, !PT ;  /* 0x0000800018ff7812 */ /* 0x000fe4000780c0ff */
[----:B----4-:R-:W-:Y:S01]  /*0a20*/  @P5 LOP3.LUT R15, R15, R26, RZ, 0x3c, !PT ;  /* 0x0000001a0f0f5212 */ /* 0x010fe200078e3cff */
[----:B------:R-:W4:Y:S04]  /*0a30*/  @P3 LDG.E R24, desc[UR4][R10.64+0xe4] ;  /* 0x0000e4040a183981 */ /* 0x000f28000c1e1900 */
[----:B------:R-:W2:Y:S01]  /*0a40*/  @P6 LDG.E R26, desc[UR4][R10.64+0x118] ;  /* 0x000118040a1a6981 */ /* 0x000ea2000c1e1900 */
        /* <DEDUP_REMOVED lines=8> */
[----:B---3--:R-:W-:-:S03]  /*0ad0*/  @P2 LOP3.LUT R3, R3, R22, RZ, 0x3c, !PT ;  /* 0x0000001603032212 */ /* 0x008fc600078e3cff */
[----:B------:R-:W3:Y:S01]  /*0ae0*/  @P4 LDG.E R22, desc[UR4][R10.64+0x100] ;  /* 0x000100040a164981 */ /* 0x000ee2000c1e1900 */
[----:B--2---:R-:W-:-:S03]  /*0af0*/  @P6 LOP3.LUT R15, R15, R26, RZ, 0x3c, !PT ;  /* 0x0000001a0f0f6212 */ /* 0x004fc600078e3cff */
[----:B------:R-:W2:Y:S01]  /*0b00*/  @P0 LDG.E R26, desc[UR4][R10.64+0x12c] ;  /* 0x00012c040a1a0981 */ /* 0x000ea2000c1e1900 */
[----:B----4-:R-:W-:-:S03]  /*0b10*/  @P2 LOP3.LUT R2, R2, R23, RZ, 0x3c, !PT ;  /* 0x0000001702022212 */ /* 0x010fc600078e3cff */
[----:B------:R-:W4:Y:S01]  /*0b20*/  @P4 LDG.E R23, desc[UR4][R10.64+0xfc] ;  /* 0x0000fc040a174981 */ /* 0x000f22000c1e1900 */
[----:B------:R-:W-:-:S03]  /*0b30*/  @P2 LOP3.LUT R5, R5, R20, RZ, 0x3c, !PT ;  /* 0x0000001405052212 */ /* 0x000fc600078e3cff */
[----:B------:R-:W4:Y:S01]  /*0b40*/  @P4 LDG.E R20, desc[UR4][R10.64+0xf8] ;  /* 0x0000f8040a144981 */ /* 0x000f22000c1e1900 */
[----:B------:R-:W-:Y:S02]  /*0b50*/  @P3 LOP3.LUT R2, R2, R27, RZ, 0x3c, !PT ;  /* 0x0000001b02023212 */ /* 0x000fe400078e3cff */
[----:B------:R-:W-:Y:S01]  /*0b60*/  @P3 LOP3.LUT R4, R4, R25, RZ, 0x3c, !PT ;  /* 0x0000001904043212 */ /* 0x000fe200078e3cff */
[----:B------:R-:W4:Y:S01]  /*0b70*/  @P5 LDG.E R27, desc[UR4][R10.64+0x110] ;  /* 0x000110040a1b5981 */ /* 0x000f22000c1e1900 */
[----:B------:R-:W-:-:S03]  /*0b80*/  @P3 LOP3.LUT R5, R5, R24, RZ, 0x3c, !PT ;  /* 0x0000001805053212 */ /* 0x000fc600078e3cff */
[----:B------:R-:W4:Y:S04]  /*0b90*/  @P5 LDG.E R25, desc[UR4][R10.64+0x108] ;  /* 0x000108040a195981 */ /* 0x000f28000c1e1900 */
        /* <DEDUP_REMOVED lines=19> */
[----:B------:R-:W-:-:S05]  /*0cd0*/  VIADD R19, R19, 0x10 ;  /* 0x0000001013137836 */ /* 0x000fca0000000000 */
[----:B------:R-:W-:Y:S02]  /*0ce0*/  ISETP.NE.AND P1, PT, R19, 0x20, PT ;  /* 0x000000201300780c */ /* 0x000fe40003f25270 */
[----:B------:R-:W-:Y:S02]  /*0cf0*/  @P5 LOP3.LUT R3, R3, R18, RZ, 0x3c, !PT ;  /* 0x0000001203035212 */ /* 0x000fe400078e3cff */
[----:B------:R-:W-:Y:S02]  /*0d00*/  @P6 LOP3.LUT R4, R4, R21, RZ, 0x3c, !PT ;  /* 0x0000001504046212 */ /* 0x000fe400078e3cff */
[----:B---3--:R-:W-:-:S04]  /*0d10*/  @P6 LOP3.LUT R3, R3, R22, RZ, 0x3c, !PT ;  /* 0x0000001603036212 */ /* 0x008fc800078e3cff */
[----:B--2---:R-:W-:Y:S02]  /*0d20*/  @P0 LOP3.LUT R3, R3, R26, RZ, 0x3c, !PT ;  /* 0x0000001a03030212 */ /* 0x004fe400078e3cff */
[----:B----4-:R-:W-:Y:S02]  /*0d30*/  @P6 LOP3.LUT R2, R2, R23, RZ, 0x3c, !PT ;  /* 0x0000001702026212 */ /* 0x010fe400078e3cff */
[----:B------:R-:W-:Y:S02]  /*0d40*/  @P6 LOP3.LUT R5, R5, R20, RZ, 0x3c, !PT ;  /* 0x0000001405056212 */ /* 0x000fe400078e3cff */
[----:B------:R-:W-:Y:S02]  /*0d50*/  @P0 LOP3.LUT R2, R2, R27, RZ, 0x3c, !PT ;  /* 0x0000001b02020212 */ /* 0x000fe400078e3cff */
[----:B------:R-:W-:Y:S02]  /*0d60*/  @P0 LOP3.LUT R4, R4, R25, RZ, 0x3c, !PT ;  /* 0x0000001904040212 */ /* 0x000fe400078e3cff */
[----:B------:R-:W-:Y:S01]  /*0d70*/  @P0 LOP3.LUT R5, R5, R24, RZ, 0x3c, !PT ;  /* 0x0000001805050212 */ /* 0x000fe200078e3cff */
[----:B------:R-:W-:Y:S06]  /*0d80*/  @P1 BRA `(.L_x_4) ;  /* 0xfffffff400481947 */ /* 0x000fec000383ffff */
[----:B------:R-:W-:-:S05]  /*0d90*/  VIADD R17, R17, 0x1 ;  /* 0x0000000111117836 */ /* 0x000fca0000000000 */
[----:B------:R-:W-:-:S13]  /*0da0*/  ISETP.NE.AND P0, PT, R17, 0x5, PT ;  /* 0x000000051100780c */ /* 0x000fda0003f05270 */
[----:B------:R-:W-:Y:S05]  /*0db0*/  @P0 BRA `(.L_x_5) ;  /* 0xfffffff400300947 */ /* 0x000fea000383ffff */
[----:B------:R1:W-:Y:S01]  /*0dc0*/  STG.E.64 desc[UR4][R6.64+0x8], R4 ;  /* 0x0000080406007986 */ /* 0x0003e2000c101b04 */
[----:B------:R-:W-:Y:S01]  /*0dd0*/  VIADD R14, R14, 0x1 ;  /* 0x000000010e0e7836 */ /* 0x000fe20000000000 */
[----:B------:R-:W-:Y:S02]  /*0de0*/  LOP3.LUT R11, R13, 0x3, RZ, 0xc0, !PT ;  /* 0x000000030d0b7812 */ /* 0x000fe400078ec0ff */
[----:B------:R1:W-:Y:S02]  /*0df0*/  STG.E.64 desc[UR4][R6.64+0x10], R2 ;  /* 0x0000100206007986 */ /* 0x0003e4000c101b04 */
[----:B------:R-:W-:Y:S02]  /*0e00*/  ISETP.GE.U32.AND P0, PT, R14, R11, PT ;  /* 0x0000000b0e00720c */ /* 0x000fe40003f06070 */
[----:B------:R1:W-:Y:S11]  /*0e10*/  STG.E desc[UR4][R6.64+0x4], R15 ;  /* 0x0000040f06007986 */ /* 0x0003f6000c101904 */
[----:B------:R-:W-:Y:S05]  /*0e20*/  @!P0 BRA `(.L_x_6) ;  /* 0xfffffff400048947 */ /* 0x000fea000383ffff */
.L_x_3:
[----:B------:R-:W-:Y:S05]  /*0e30*/  BSYNC.RECONVERGENT B1 ;  /* 0x0000000000017941 */ /* 0x000fea0003800200 */
.L_x_2:
[C---:B------:R-:W-:Y:S01]  /*0e40*/  ISETP.GT.U32.AND P0, PT, R13.reuse, 0x3, PT ;  /* 0x000000030d00780c */ /* 0x040fe20003f04070 */
[----:B------:R-:W-:Y:S01]  /*0e50*/  VIADD R12, R12, 0x1 ;  /* 0x000000010c0c7836 */ /* 0x000fe20000000000 */
[--C-:B------:R-:W-:Y:S02]  /*0e60*/  SHF.R.U64 R13, R13, 0x2, R0.reuse ;  /* 0x000000020d0d7819 */ /* 0x100fe40000001200 */
[----:B------:R-:W-:Y:S02]  /*0e70*/  ISETP.GT.U32.AND.EX P0, PT, R0, RZ, PT, P0 ;  /* 0x000000ff0000720c */ /* 0x000fe40003f04100 */
[----:B------:R-:W-:-:S11]  /*0e80*/  SHF.R.U32.HI R0, RZ, 0x2, R0 ;  /* 0x00000002ff007819 */ /* 0x000fd60000011600 */
[----:B------:R-:W-:Y:S05]  /*0e90*/  @P0 BRA `(.L_x_7) ;  /* 0xfffffff000c80947 */ /* 0x000fea000383ffff */
.L_x_1:
[----:B------:R-:W-:Y:S05]  /*0ea0*/  BSYNC.RECONVERGENT B0 ;  /* 0x0000000000007941 */ /* 0x000fea0003800200 */
.L_x_0:
[----:B------:R-:W-:Y:S04]  /*0eb0*/  STG.E.64 desc[UR4][R6.64+0x18], RZ ;  /* 0x000018ff06007986 */ /* 0x000fe8000c101b04 */
[----:B------:R-:W-:Y:S04]  /*0ec0*/  STG.E desc[UR4][R6.64+0x20], RZ ;  /* 0x000020ff06007986 */ /* 0x000fe8000c101904 */
[----:B------:R-:W-:Y:S01]  /*0ed0*/  STG.E.64 desc[UR4][R6.64+0x28], RZ ;  /* 0x000028ff06007986 */ /* 0x000fe2000c101b04 */
[----:B------:R-:W-:Y:S05]  /*0ee0*/  EXIT ;  /* 0x000000000000794d */ /* 0x000fea0003800000 */
.L_x_8:
[----:B------:R-:W-:-:S00]  /*0ef0*/  BRA `(.L_x_8) ;  /* 0xfffffffc00fc7947 */ /* 0x000fc0000383ffff */
[----:B------:R-:W-:-:S00]  /*0f00*/  NOP ;  /* 0x0000000000007918 */ /* 0x000fc00000000000 */
[----:B------:R-:W-:-:S00]  /*0f10*/  NOP ;  /* 0x0000000000007918 */ /* 0x000fc00000000000 */
[----:B------:R-:W-:-:S00]  /*0f20*/  NOP ;  /* 0x0000000000007918 */ /* 0x000fc00000000000 */
[----:B------:R-:W-:-:S00]  /*0f30*/  NOP ;  /* 0x0000000000007918 */ /* 0x000fc00000000000 */
[----:B------:R-:W-:-:S00]  /*0f40*/  NOP ;  /* 0x0000000000007918 */ /* 0x000fc00000000000 */
[----:B------:R-:W-:-:S00]  /*0f50*/  NOP ;  /* 0x0000000000007918 */ /* 0x000fc00000000000 */
[----:B------:R-:W-:-:S00]  /*0f60*/  NOP ;  /* 0x0000000000007918 */ /* 0x000fc00000000000 */
[----:B------:R-:W-:-:S00]  /*0f70*/  NOP ;  /* 0x0000000000007918 */ /* 0x000fc00000000000 */
.L_x_9:


//--------------------- .nv.global.init           --------------------------
	.section	.nv.global.init,"aw",@progbits
	.align	4
.nv.global.init:
	.type		mrg32k3aM1SubSeq,@object
	.size		mrg32k3aM1SubSeq,(mrg32k3aM2SubSeq - mrg32k3aM1SubSeq)
mrg32k3aM1SubSeq:
        /*0000*/ 	.byte	0x0b, 0xcc, 0xee, 0x04, 0x73, 0x29, 0x8b, 0x6f, 0xf6, 0x53, 0x03, 0xf6, 0x23, 0xf6, 0xea, 0xda
        /* <DEDUP_REMOVED lines=125> */
	.type		mrg32k3aM2SubSeq,@object
	.size		mrg32k3aM2SubSeq,(mrg32k3aM1 - mrg32k3aM2SubSeq)
mrg32k3aM2SubSeq:
        /* <DEDUP_REMOVED lines=126> */
	.type		mrg32k3aM1,@object
	.size		mrg32k3aM1,(mrg32k3aM1Seq - mrg32k3aM1)
mrg32k3aM1:
        /* <DEDUP_REMOVED lines=144> */
	.type		mrg32k3aM1Seq,@object
	.size		mrg32k3aM1Seq,(mrg32k3aM2 - mrg32k3aM1Seq)
mrg32k3aM1Seq:
        /* <DEDUP_REMOVED lines=144> */
	.type		mrg32k3aM2,@object
	.size		mrg32k3aM2,(mrg32k3aM2Seq - mrg32k3aM2)
mrg32k3aM2:
        /* <DEDUP_REMOVED lines=144> */
	.type		mrg32k3aM2Seq,@object
	.size		mrg32k3aM2Seq,(precalc_xorwow_matrix - mrg32k3aM2Seq)
mrg32k3aM2Seq:
        /* <DEDUP_REMOVED lines=144> */
	.type		precalc_xorwow_matrix,@object
	.size		precalc_xorwow_matrix,(precalc_xorwow_offset_matrix - precalc_xorwow_matrix)
precalc_xorwow_matrix:
        /* <DEDUP_REMOVED lines=6400> */
	.type		precalc_xorwow_offset_matrix,@object
	.size		precalc_xorwow_offset_matrix,(.L_1 - precalc_xorwow_offset_matrix)
precalc_xorwow_offset_matrix:
        /* <DEDUP_REMOVED lines=6400> */
.L_1:


//--------------------- .nv.shared.reserved.0     --------------------------
	.section	.nv.shared.reserved.0,"aw",@nobits
	.weak		__nv_reservedSMEM_offset_0_alias
	.size		__nv_reservedSMEM_offset_0_alias, 0, 64
	.other		__nv_reservedSMEM_offset_0_alias,@"STO_CUDA_RESERVED_SHARED STV_DEFAULT"
__nv_reservedSMEM_offset_0_alias:
	.zero		0
	.zero		64


//--------------------- .nv.constant0._Z8SetUpRNGiP17curandStateXORWOW --------------------------
	.section	.nv.constant0._Z8SetUpRNGiP17curandStateXORWOW,"a",@progbits
	.sectionflags	@""
	.align	4
.nv.constant0._Z8SetUpRNGiP17curandStateXORWOW:
	.zero		912


//--------------------- SYMBOLS --------------------------

	.type		.nv.reservedSmem.offset0,@object
	.size		.nv.reservedSmem.offset0,0x4
